//
// Generated by NVIDIA NVVM Compiler
//
// Compiler Build ID: CL-36424714
// Cuda compilation tools, release 13.0, V13.0.88
// Based on NVVM 20.0.0
//

.version 9.0
.target sm_100
.address_size 64

	// .globl	_Z11copy_kernelPfS_iiiiii

.visible .entry _Z11copy_kernelPfS_iiiiii(
	.param .u64 .ptr .align 1 _Z11copy_kernelPfS_iiiiii_param_0,
	.param .u64 .ptr .align 1 _Z11copy_kernelPfS_iiiiii_param_1,
	.param .u32 _Z11copy_kernelPfS_iiiiii_param_2,
	.param .u32 _Z11copy_kernelPfS_iiiiii_param_3,
	.param .u32 _Z11copy_kernelPfS_iiiiii_param_4,
	.param .u32 _Z11copy_kernelPfS_iiiiii_param_5,
	.param .u32 _Z11copy_kernelPfS_iiiiii_param_6,
	.param .u32 _Z11copy_kernelPfS_iiiiii_param_7
)
{
	.reg .pred 	%p<6>;
	.reg .b32 	%r<80>;
	.reg .b32 	%f<6>;
	.reg .b64 	%rd<25>;

	ld.param.u64 	%rd3, [_Z11copy_kernelPfS_iiiiii_param_0];
	ld.param.u64 	%rd4, [_Z11copy_kernelPfS_iiiiii_param_1];
	ld.param.u32 	%r28, [_Z11copy_kernelPfS_iiiiii_param_2];
	ld.param.u32 	%r33, [_Z11copy_kernelPfS_iiiiii_param_3];
	ld.param.u32 	%r29, [_Z11copy_kernelPfS_iiiiii_param_4];
	ld.param.u32 	%r30, [_Z11copy_kernelPfS_iiiiii_param_5];
	ld.param.u32 	%r31, [_Z11copy_kernelPfS_iiiiii_param_6];
	ld.param.u32 	%r32, [_Z11copy_kernelPfS_iiiiii_param_7];
	cvta.to.global.u64 	%rd1, %rd4;
	cvta.to.global.u64 	%rd2, %rd3;
	mov.u32 	%r1, %ntid.x;
	mov.u32 	%r2, %tid.x;
	mul.lo.s32 	%r34, %r33, %r28;
	div.s32 	%r3, %r34, %r1;
	setp.lt.s32 	%p1, %r3, 1;
	@%p1 bra 	$L__BB0_7;
	and.b32  	%r4, %r3, 3;
	setp.lt.u32 	%p2, %r3, 4;
	mov.b32 	%r77, 0;
	@%p2 bra 	$L__BB0_4;
	and.b32  	%r77, %r3, 2147483644;
	neg.s32 	%r76, %r77;
	add.s32 	%r75, %r2, %r1;
	shl.b32 	%r8, %r1, 2;
	shl.b32 	%r36, %r1, 1;
	add.s32 	%r74, %r2, %r36;
	mad.lo.s32 	%r73, %r1, 3, %r2;
	mov.u32 	%r72, %r2;
$L__BB0_3:
	div.s32 	%r37, %r72, %r28;
	mul.lo.s32 	%r38, %r37, %r28;
	sub.s32 	%r39, %r72, %r38;
	mul.lo.s32 	%r40, %r39, %r29;
	mad.lo.s32 	%r41, %r37, %r30, %r40;
	mul.wide.s32 	%rd5, %r41, 4;
	add.s64 	%rd6, %rd2, %rd5;
	ld.global.f32 	%f1, [%rd6];
	mul.lo.s32 	%r42, %r39, %r31;
	mad.lo.s32 	%r43, %r37, %r32, %r42;
	mul.wide.s32 	%rd7, %r43, 4;
	add.s64 	%rd8, %rd1, %rd7;
	st.global.f32 	[%rd8], %f1;
	div.s32 	%r44, %r75, %r28;
	mul.lo.s32 	%r45, %r44, %r28;
	sub.s32 	%r46, %r75, %r45;
	mul.lo.s32 	%r47, %r46, %r29;
	mad.lo.s32 	%r48, %r44, %r30, %r47;
	mul.wide.s32 	%rd9, %r48, 4;
	add.s64 	%rd10, %rd2, %rd9;
	ld.global.f32 	%f2, [%rd10];
	mul.lo.s32 	%r49, %r46, %r31;
	mad.lo.s32 	%r50, %r44, %r32, %r49;
	mul.wide.s32 	%rd11, %r50, 4;
	add.s64 	%rd12, %rd1, %rd11;
	st.global.f32 	[%rd12], %f2;
	div.s32 	%r51, %r74, %r28;
	mul.lo.s32 	%r52, %r51, %r28;
	sub.s32 	%r53, %r74, %r52;
	mul.lo.s32 	%r54, %r53, %r29;
	mad.lo.s32 	%r55, %r51, %r30, %r54;
	mul.wide.s32 	%rd13, %r55, 4;
	add.s64 	%rd14, %rd2, %rd13;
	ld.global.f32 	%f3, [%rd14];
	mul.lo.s32 	%r56, %r53, %r31;
	mad.lo.s32 	%r57, %r51, %r32, %r56;
	mul.wide.s32 	%rd15, %r57, 4;
	add.s64 	%rd16, %rd1, %rd15;
	st.global.f32 	[%rd16], %f3;
	div.s32 	%r58, %r73, %r28;
	mul.lo.s32 	%r59, %r58, %r28;
	sub.s32 	%r60, %r73, %r59;
	mul.lo.s32 	%r61, %r60, %r29;
	mad.lo.s32 	%r62, %r58, %r30, %r61;
	mul.wide.s32 	%rd17, %r62, 4;
	add.s64 	%rd18, %rd2, %rd17;
	ld.global.f32 	%f4, [%rd18];
	mul.lo.s32 	%r63, %r60, %r31;
	mad.lo.s32 	%r64, %r58, %r32, %r63;
	mul.wide.s32 	%rd19, %r64, 4;
	add.s64 	%rd20, %rd1, %rd19;
	st.global.f32 	[%rd20], %f4;
	add.s32 	%r76, %r76, 4;
	add.s32 	%r75, %r75, %r8;
	add.s32 	%r74, %r74, %r8;
	add.s32 	%r73, %r73, %r8;
	add.s32 	%r72, %r72, %r8;
	setp.ne.s32 	%p3, %r76, 0;
	@%p3 bra 	$L__BB0_3;
$L__BB0_4:
	setp.eq.s32 	%p4, %r4, 0;
	@%p4 bra 	$L__BB0_7;
	mad.lo.s32 	%r79, %r1, %r77, %r2;
	neg.s32 	%r78, %r4;
$L__BB0_6:
	.pragma "nounroll";
	div.s32 	%r65, %r79, %r28;
	mul.lo.s32 	%r66, %r65, %r28;
	sub.s32 	%r67, %r79, %r66;
	mul.lo.s32 	%r68, %r67, %r29;
	mad.lo.s32 	%r69, %r65, %r30, %r68;
	mul.wide.s32 	%rd21, %r69, 4;
	add.s64 	%rd22, %rd2, %rd21;
	ld.global.f32 	%f5, [%rd22];
	mul.lo.s32 	%r70, %r67, %r31;
	mad.lo.s32 	%r71, %r65, %r32, %r70;
	mul.wide.s32 	%rd23, %r71, 4;
	add.s64 	%rd24, %rd1, %rd23;
	st.global.f32 	[%rd24], %f5;
	add.s32 	%r79, %r79, %r1;
	add.s32 	%r78, %r78, 1;
	setp.ne.s32 	%p5, %r78, 0;
	@%p5 bra 	$L__BB0_6;
$L__BB0_7:
	ret;

}


// ===== COMPILED SASS (sm_100) =====

	.target	sm_100

	.elftype	@"ET_EXEC"


//--------------------- .note.nv.tkinfo           --------------------------
	.section	.note.nv.tkinfo,"",@"SHT_NOTE"
	.sectionflags	@"SHF_NOTE_NV_TKINFO"
	.tkinfo
        /*0018*/ 	.word	0x00000002
        /*0030*/ 	.string	""
        /*0030*/ 	.string	"ptxas"
        /*0030*/ 	.string	"Cuda compilation tools, release 13.0, V13.0.88"
        /*0030*/ 	.string	"Build cuda_13.0.r13.0/compiler.36424714_0"
        /*0030*/ 	.string	"-arch sm_100 -m 64 "



//--------------------- .note.nv.cuinfo           --------------------------
	.section	.note.nv.cuinfo,"",@"SHT_NOTE"
	.sectionflags	@"SHF_NOTE_NV_CUINFO"
        /*0018*/ 	.short	0x0002
        /*001a*/ 	.short	0x0064
        /*001c*/ 	.short	0x0082
	.zero		2


//--------------------- .nv.info                  --------------------------
	.section	.nv.info,"",@"SHT_CUDA_INFO"
	.align	4


	//----- nvinfo : EIATTR_REGCOUNT
	.align		4
        /*0000*/ 	.byte	0x04, 0x2f
        /*0002*/ 	.short	(.L_1 - .L_0)
	.align		4
.L_0:
        /*0004*/ 	.word	index@(_Z11copy_kernelPfS_iiiiii)
        /*0008*/ 	.word	0x00000020


	//----- nvinfo : EIATTR_FRAME_SIZE
	.align		4
.L_1:
        /*000c*/ 	.byte	0x04, 0x11
        /*000e*/ 	.short	(.L_3 - .L_2)
	.align		4
.L_2:
        /*0010*/ 	.word	index@(_Z11copy_kernelPfS_iiiiii)
        /*0014*/ 	.word	0x00000000


	//----- nvinfo : EIATTR_MIN_STACK_SIZE
	.align		4
.L_3:
        /*0018*/ 	.byte	0x04, 0x12
        /*001a*/ 	.short	(.L_5 - .L_4)
	.align		4
.L_4:
        /*001c*/ 	.word	index@(_Z11copy_kernelPfS_iiiiii)
        /*0020*/ 	.word	0x00000000
.L_5:


//--------------------- .nv.compat                --------------------------
	.section	.nv.compat,"",@"SHT_CUDA_COMPAT_INFO"
	.align	4
        /*0000*/ 	.byte	0x02, 0x09, 0x00, 0x00, 0x02, 0x02, 0x01, 0x00, 0x02, 0x05, 0x05, 0x00, 0x03, 0x07, 0x01, 0x01
        /*0010*/ 	.byte	0x02, 0x03, 0x00, 0x00, 0x02, 0x06, 0x01, 0x00, 0x04, 0x0b, 0x08, 0x00, 0x09, 0x00, 0x00, 0x00
        /*0020*/ 	.byte	0x00, 0x00, 0x00, 0x00


//--------------------- .nv.info._Z11copy_kernelPfS_iiiiii --------------------------
	.section	.nv.info._Z11copy_kernelPfS_iiiiii,"",@"SHT_CUDA_INFO"
	.sectionflags	@""
	.align	4


	//----- nvinfo : EIATTR_CUDA_API_VERSION
	.align		4
        /*0000*/ 	.byte	0x04, 0x37
        /*0002*/ 	.short	(.L_7 - .L_6)
.L_6:
        /*0004*/ 	.word	0x00000082


	//----- nvinfo : EIATTR_KPARAM_INFO
	.align		4
.L_7:
        /*0008*/ 	.byte	0x04, 0x17
        /*000a*/ 	.short	(.L_9 - .L_8)
.L_8:
        /*000c*/ 	.word	0x00000000
        /*0010*/ 	.short	0x0007
        /*0012*/ 	.short	0x0024
        /*0014*/ 	.byte	0x00, 0xf0, 0x11, 0x00


	//----- nvinfo : EIATTR_KPARAM_INFO
	.align		4
.L_9:
        /*0018*/ 	.byte	0x04, 0x17
        /*001a*/ 	.short	(.L_11 - .L_10)
.L_10:
        /*001c*/ 	.word	0x00000000
        /*0020*/ 	.short	0x0006
        /*0022*/ 	.short	0x0020
        /*0024*/ 	.byte	0x00, 0xf0, 0x11, 0x00


	//----- nvinfo : EIATTR_KPARAM_INFO
	.align		4
.L_11:
        /*0028*/ 	.byte	0x04, 0x17
        /*002a*/ 	.short	(.L_13 - .L_12)
.L_12:
        /*002c*/ 	.word	0x00000000
        /*0030*/ 	.short	0x0005
        /*0032*/ 	.short	0x001c
        /*0034*/ 	.byte	0x00, 0xf0, 0x11, 0x00


	//----- nvinfo : EIATTR_KPARAM_INFO
	.align		4
.L_13:
        /*0038*/ 	.byte	0x04, 0x17
        /*003a*/ 	.short	(.L_15 - .L_14)
.L_14:
        /*003c*/ 	.word	0x00000000
        /*0040*/ 	.short	0x0004
        /*0042*/ 	.short	0x0018
        /*0044*/ 	.byte	0x00, 0xf0, 0x11, 0x00


	//----- nvinfo : EIATTR_KPARAM_INFO
	.align		4
.L_15:
        /*0048*/ 	.byte	0x04, 0x17
        /*004a*/ 	.short	(.L_17 - .L_16)
.L_16:
        /*004c*/ 	.word	0x00000000
        /*0050*/ 	.short	0x0003
        /*0052*/ 	.short	0x0014
        /*0054*/ 	.byte	0x00, 0xf0, 0x11, 0x00


	//----- nvinfo : EIATTR_KPARAM_INFO
	.align		4
.L_17:
        /*0058*/ 	.byte	0x04, 0x17
        /*005a*/ 	.short	(.L_19 - .L_18)
.L_18:
        /*005c*/ 	.word	0x00000000
        /*0060*/ 	.short	0x0002
        /*0062*/ 	.short	0x0010
        /*0064*/ 	.byte	0x00, 0xf0, 0x11, 0x00


	//----- nvinfo : EIATTR_KPARAM_INFO
	.align		4
.L_19:
        /*0068*/ 	.byte	0x04, 0x17
        /*006a*/ 	.short	(.L_21 - .L_20)
.L_20:
        /*006c*/ 	.word	0x00000000
        /*0070*/ 	.short	0x0001
        /*0072*/ 	.short	0x0008
        /*0074*/ 	.byte	0x00, 0xf5, 0x21, 0x00


	//----- nvinfo : EIATTR_KPARAM_INFO
	.align		4
.L_21:
        /*0078*/ 	.byte	0x04, 0x17
        /*007a*/ 	.short	(.L_23 - .L_22)
.L_22:
        /*007c*/ 	.word	0x00000000
        /*0080*/ 	.short	0x0000
        /*0082*/ 	.short	0x0000
        /*0084*/ 	.byte	0x00, 0xf5, 0x21, 0x00


	//----- nvinfo : EIATTR_SPARSE_MMA_MASK
	.align		4
.L_23:
        /*0088*/ 	.byte	0x03, 0x50
        /*008a*/ 	.short	0x0000


	//----- nvinfo : EIATTR_MAXREG_COUNT
	.align		4
        /*008c*/ 	.byte	0x03, 0x1b
        /*008e*/ 	.short	0x00ff


	//----- nvinfo : EIATTR_MERCURY_ISA_VERSION
	.align		4
        /*0090*/ 	.byte	0x03, 0x5f
        /*0092*/ 	.short	0x0101


	//----- nvinfo : EIATTR_VRC_CTA_INIT_COUNT
	.align		4
        /*0094*/ 	.byte	0x02, 0x4a
	.zero		1
	.zero		1


	//----- nvinfo : EIATTR_EXIT_INSTR_OFFSETS
	.align		4
        /*0098*/ 	.byte	0x04, 0x1c
        /*009a*/ 	.short	(.L_25 - .L_24)


	//   ....[0]....
.L_24:
        /*009c*/ 	.word	0x00000200


	//   ....[1]....
        /*00a0*/ 	.word	0x00000ac0


	//   ....[2]....
        /*00a4*/ 	.word	0x00000db0


	//----- nvinfo : EIATTR_CBANK_PARAM_SIZE
	.align		4
.L_25:
        /*00a8*/ 	.byte	0x03, 0x19
        /*00aa*/ 	.short	0x0028


	//----- nvinfo : EIATTR_PARAM_CBANK
	.align		4
        /*00ac*/ 	.byte	0x04, 0x0a
        /*00ae*/ 	.short	(.L_27 - .L_26)
	.align		4
.L_26:
        /*00b0*/ 	.word	index@(.nv.constant0._Z11copy_kernelPfS_iiiiii)
        /*00b4*/ 	.short	0x0380
        /*00b6*/ 	.short	0x0028


	//----- nvinfo : EIATTR_SW_WAR
	.align		4
.L_27:
        /*00b8*/ 	.byte	0x04, 0x36
        /*00ba*/ 	.short	(.L_29 - .L_28)
.L_28:
        /*00bc*/ 	.word	0x00000008
.L_29:


//--------------------- .nv.callgraph             --------------------------
	.section	.nv.callgraph,"",@"SHT_CUDA_CALLGRAPH"
	.align	4
	.sectionentsize	8
	.align		4
        /*0000*/ 	.word	0x00000000
	.align		4
        /*0004*/ 	.word	0xffffffff
	.align		4
        /*0008*/ 	.word	0x00000000
	.align		4
        /*000c*/ 	.word	0xfffffffe
	.align		4
        /*0010*/ 	.word	0x00000000
	.align		4
        /*0014*/ 	.word	0xfffffffd
	.align		4
        /*0018*/ 	.word	0x00000000
	.align		4
        /*001c*/ 	.word	0xfffffffc


//--------------------- .text._Z11copy_kernelPfS_iiiiii --------------------------
	.section	.text._Z11copy_kernelPfS_iiiiii,"ax",@progbits
	.align	128
        .global         _Z11copy_kernelPfS_iiiiii
        .type           _Z11copy_kernelPfS_iiiiii,@function
        .size           _Z11copy_kernelPfS_iiiiii,(.L_x_4 - _Z11copy_kernelPfS_iiiiii)
        .other          _Z11copy_kernelPfS_iiiiii,@"STO_CUDA_ENTRY STV_DEFAULT"
_Z11copy_kernelPfS_iiiiii:
.text._Z11copy_kernelPfS_iiiiii:
[----:B------:R-:W-:Y:S08]  /*0000*/  LDC R1, c[0x0][0x37c] ;  /* 0x0000df00ff017b82 */ /* 0x000ff00000000800 */
[----:B------:R-:W0:Y:S01]  /*0010*/  LDC R0, c[0x0][0x360] ;  /* 0x0000d800ff007b82 */ /* 0x000e220000000800 */
[----:B------:R-:W1:Y:S02]  /*0020*/  LDCU.64 UR4, c[0x0][0x390] ;  /* 0x00007200ff0477ac */ /* 0x000e640008000a00 */
[----:B-1----:R-:W-:-:S04]  /*0030*/  IMAD.U32 R2, RZ, RZ, UR4 ;  /* 0x00000004ff027e24 */ /* 0x002fc8000f8e00ff */
[----:B------:R-:W-:Y:S01]  /*0040*/  IMAD R3, R2, UR5, RZ ;  /* 0x0000000502037c24 */ /* 0x000fe2000f8e02ff */
[-C--:B0-----:R-:W-:Y:S02]  /*0050*/  IABS R7, R0.reuse ;  /* 0x0000000000077213 */ /* 0x081fe40000000000 */
[----:B------:R-:W-:Y:S02]  /*0060*/  IABS R10, R0 ;  /* 0x00000000000a7213 */ /* 0x000fe40000000000 */
[----:B------:R-:W0:Y:S08]  /*0070*/  I2F.RP R6, R7 ;  /* 0x0000000700067306 */ /* 0x000e300000209400 */
[----:B0-----:R-:W0:Y:S02]  /*0080*/  MUFU.RCP R6, R6 ;  /* 0x0000000600067308 */ /* 0x001e240000001000 */
[----:B0-----:R-:W-:Y:S01]  /*0090*/  IADD3 R4, PT, PT, R6, 0xffffffe, RZ ;  /* 0x0ffffffe06047810 */ /* 0x001fe20007ffe0ff */
[----:B------:R-:W-:-:S05]  /*00a0*/  IMAD.MOV R6, RZ, RZ, -R10 ;  /* 0x000000ffff067224 */ /* 0x000fca00078e0a0a */
[----:B------:R0:W1:Y:S02]  /*00b0*/  F2I.FTZ.U32.TRUNC.NTZ R5, R4 ;  /* 0x0000000400057305 */ /* 0x000064000021f000 */
[----:B0-----:R-:W-:Y:S01]  /*00c0*/  HFMA2 R4, -RZ, RZ, 0, 0 ;  /* 0x00000000ff047431 */ /* 0x001fe200000001ff */
[----:B-1----:R-:W-:-:S05]  /*00d0*/  IADD3 R8, PT, PT, RZ, -R5, RZ ;  /* 0x80000005ff087210 */ /* 0x002fca0007ffe0ff */
[----:B------:R-:W-:Y:S01]  /*00e0*/  IMAD R9, R8, R7, RZ ;  /* 0x0000000708097224 */ /* 0x000fe200078e02ff */
[----:B------:R-:W-:Y:S02]  /*00f0*/  IABS R8, R3 ;  /* 0x0000000300087213 */ /* 0x000fe40000000000 */
[----:B------:R-:W-:Y:S01]  /*0100*/  LOP3.LUT R3, R3, R0, RZ, 0x3c, !PT ;  /* 0x0000000003037212 */ /* 0x000fe200078e3cff */
[----:B------:R-:W-:-:S03]  /*0110*/  IMAD.HI.U32 R5, R5, R9, R4 ;  /* 0x0000000905057227 */ /* 0x000fc600078e0004 */
[----:B------:R-:W-:Y:S01]  /*0120*/  ISETP.GE.AND P2, PT, R3, RZ, PT ;  /* 0x000000ff0300720c */ /* 0x000fe20003f46270 */
[----:B------:R-:W-:-:S04]  /*0130*/  IMAD.MOV.U32 R4, RZ, RZ, R8 ;  /* 0x000000ffff047224 */ /* 0x000fc800078e0008 */
[----:B------:R-:W-:-:S04]  /*0140*/  IMAD.HI.U32 R5, R5, R4, RZ ;  /* 0x0000000405057227 */ /* 0x000fc800078e00ff */
[----:B------:R-:W-:-:S05]  /*0150*/  IMAD R4, R5, R6, R4 ;  /* 0x0000000605047224 */ /* 0x000fca00078e0204 */
[----:B------:R-:W-:-:S13]  /*0160*/  ISETP.GT.U32.AND P1, PT, R7, R4, PT ;  /* 0x000000040700720c */ /* 0x000fda0003f24070 */
[-C--:B------:R-:W-:Y:S01]  /*0170*/  @!P1 IADD3 R4, PT, PT, R4, -R7.reuse, RZ ;  /* 0x8000000704049210 */ /* 0x080fe20007ffe0ff */
[----:B------:R-:W-:Y:S01]  /*0180*/  @!P1 VIADD R5, R5, 0x1 ;  /* 0x0000000105059836 */ /* 0x000fe20000000000 */
[----:B------:R-:W-:Y:S02]  /*0190*/  ISETP.NE.AND P1, PT, R0, RZ, PT ;  /* 0x000000ff0000720c */ /* 0x000fe40003f25270 */
[----:B------:R-:W-:-:S13]  /*01a0*/  ISETP.GE.U32.AND P0, PT, R4, R7, PT ;  /* 0x000000070400720c */ /* 0x000fda0003f06070 */
[----:B------:R-:W-:-:S05]  /*01b0*/  @P0 IADD3 R5, PT, PT, R5, 0x1, RZ ;  /* 0x0000000105050810 */ /* 0x000fca0007ffe0ff */
[----:B------:R-:W-:-:S05]  /*01c0*/  IMAD.MOV.U32 R10, RZ, RZ, R5 ;  /* 0x000000ffff0a7224 */ /* 0x000fca00078e0005 */
[----:B------:R-:W-:Y:S02]  /*01d0*/  @!P2 IADD3 R10, PT, PT, -R10, RZ, RZ ;  /* 0x000000ff0a0aa210 */ /* 0x000fe40007ffe1ff */
[----:B------:R-:W-:-:S04]  /*01e0*/  @!P1 LOP3.LUT R10, RZ, R0, RZ, 0x33, !PT ;  /* 0x00000000ff0a9212 */ /* 0x000fc800078e33ff */
[----:B------:R-:W-:-:S13]  /*01f0*/  ISETP.GE.AND P0, PT, R10, 0x1, PT ;  /* 0x000000010a00780c */ /* 0x000fda0003f06270 */
[----:B------:R-:W-:Y:S05]  /*0200*/  @!P0 EXIT ;  /* 0x000000000000894d */ /* 0x000fea0003800000 */
[----:B------:R-:W0:Y:S01]  /*0210*/  S2R R7, SR_TID.X ;  /* 0x0000000000077919 */ /* 0x000e220000002100 */
[C---:B------:R-:W-:Y:S01]  /*0220*/  ISETP.GE.U32.AND P1, PT, R10.reuse, 0x4, PT ;  /* 0x000000040a00780c */ /* 0x040fe20003f26070 */
[----:B------:R-:W1:Y:S01]  /*0230*/  LDCU.64 UR4, c[0x0][0x358] ;  /* 0x00006b00ff0477ac */ /* 0x000e620008000a00 */
[----:B------:R-:W-:Y:S01]  /*0240*/  LOP3.LUT R3, R10, 0x3, RZ, 0xc0, !PT ;  /* 0x000000030a037812 */ /* 0x000fe200078ec0ff */
[----:B------:R-:W-:-:S03]  /*0250*/  IMAD.MOV.U32 R5, RZ, RZ, RZ ;  /* 0x000000ffff057224 */ /* 0x000fc600078e00ff */
[----:B------:R-:W-:-:S07]  /*0260*/  ISETP.NE.AND P0, PT, R3, RZ, PT ;  /* 0x000000ff0300720c */ /* 0x000fce0003f05270 */
[----:B------:R-:W-:Y:S06]  /*0270*/  @!P1 BRA `(.L_x_0) ;  /* 0x0000000800109947 */ /* 0x000fec0003800000 */
[----:B------:R-:W-:Y:S01]  /*0280*/  IABS R4, R2 ;  /* 0x0000000200047213 */ /* 0x000fe20000000000 */
[----:B------:R-:W2:Y:S01]  /*0290*/  LDC.64 R14, c[0x0][0x380] ;  /* 0x0000e000ff0e7b82 */ /* 0x000ea20000000a00 */
[--C-:B0-----:R-:W-:Y:S01]  /*02a0*/  IMAD.IADD R23, R0, 0x1, R7.reuse ;  /* 0x0000000100177824 */ /* 0x101fe200078e0207 */
[----:B------:R-:W0:Y:S01]  /*02b0*/  LDCU.64 UR6, c[0x0][0x398] ;  /* 0x00007300ff0677ac */ /* 0x000e220008000a00 */
[----:B------:R-:W3:Y:S01]  /*02c0*/  I2F.RP R5, R4 ;  /* 0x0000000400057306 */ /* 0x000ee20000209400 */
[----:B------:R-:W-:Y:S01]  /*02d0*/  IMAD.MOV.U32 R13, RZ, RZ, R7 ;  /* 0x000000ffff0d7224 */ /* 0x000fe200078e0007 */
[----:B------:R-:W4:Y:S03]  /*02e0*/  LDCU.64 UR8, c[0x0][0x3a0] ;  /* 0x00007400ff0877ac */ /* 0x000f260008000a00 */
[----:B------:R-:W0:Y:S08]  /*02f0*/  LDC R2, c[0x0][0x390] ;  /* 0x0000e400ff027b82 */ /* 0x000e300000000800 */
[----:B------:R-:W0:Y:S01]  /*0300*/  LDC.64 R16, c[0x0][0x388] ;  /* 0x0000e200ff107b82 */ /* 0x000e220000000a00 */
[----:B---3--:R-:W3:Y:S02]  /*0310*/  MUFU.RCP R5, R5 ;  /* 0x0000000500057308 */ /* 0x008ee40000001000 */
[----:B---3--:R-:W-:-:S02]  /*0320*/  IADD3 R8, PT, PT, R5, 0xffffffe, RZ ;  /* 0x0ffffffe05087810 */ /* 0x008fc40007ffe0ff */
[----:B------:R-:W-:-:S04]  /*0330*/  LOP3.LUT R5, R10, 0x7ffffffc, RZ, 0xc0, !PT ;  /* 0x7ffffffc0a057812 */ /* 0x000fc800078ec0ff */
[----:B------:R3:W5:Y:S02]  /*0340*/  F2I.FTZ.U32.TRUNC.NTZ R9, R8 ;  /* 0x0000000800097305 */ /* 0x000764000021f000 */
[----:B---3--:R-:W-:Y:S01]  /*0350*/  MOV R8, RZ ;  /* 0x000000ff00087202 */ /* 0x008fe20000000f00 */
[----:B-----5:R-:W-:-:S04]  /*0360*/  IMAD.MOV R11, RZ, RZ, -R9 ;  /* 0x000000ffff0b7224 */ /* 0x020fc800078e0a09 */
[----:B------:R-:W-:-:S04]  /*0370*/  IMAD R11, R11, R4, RZ ;  /* 0x000000040b0b7224 */ /* 0x000fc800078e02ff */
[----:B------:R-:W-:Y:S01]  /*0380*/  IMAD.HI.U32 R6, R9, R11, R8 ;  /* 0x0000000b09067227 */ /* 0x000fe200078e0008 */
[C---:B------:R-:W-:Y:S02]  /*0390*/  LEA R9, R0.reuse, R7, 0x1 ;  /* 0x0000000700097211 */ /* 0x040fe400078e08ff */
[----:B------:R-:W-:Y:S01]  /*03a0*/  IADD3 R8, PT, PT, -R5, RZ, RZ ;  /* 0x000000ff05087210 */ /* 0x000fe20007ffe1ff */
[----:B0-2-4-:R-:W-:-:S07]  /*03b0*/  IMAD R11, R0, 0x3, R7 ;  /* 0x00000003000b7824 */ /* 0x015fce00078e0207 */
.L_x_1:
[----:B--2---:R-:W-:Y:S02]  /*03c0*/  IABS R19, R13 ;  /* 0x0000000d00137213 */ /* 0x004fe40000000000 */
[----:B------:R-:W-:-:S03]  /*03d0*/  IABS R12, R2 ;  /* 0x00000002000c7213 */ /* 0x000fc60000000000 */
[----:B------:R-:W-:-:S04]  /*03e0*/  IMAD.HI.U32 R6, R6, R19, RZ ;  /* 0x0000001306067227 */ /* 0x000fc800078e00ff */
[----:B------:R-:W-:-:S04]  /*03f0*/  IMAD.MOV R10, RZ, RZ, -R6 ;  /* 0x000000ffff0a7224 */ /* 0x000fc800078e0a06 */
[----:B------:R-:W-:Y:S01]  /*0400*/  IMAD R19, R12, R10, R19 ;  /* 0x0000000a0c137224 */ /* 0x000fe200078e0213 */
[----:B------:R-:W-:-:S04]  /*0410*/  LOP3.LUT R10, RZ, R2, RZ, 0x33, !PT ;  /* 0x00000002ff0a7212 */ /* 0x000fc800078e33ff */
[----:B------:R-:W-:-:S13]  /*0420*/  ISETP.GT.U32.AND P2, PT, R4, R19, PT ;  /* 0x000000130400720c */ /* 0x000fda0003f44070 */
[----:B------:R-:W-:Y:S01]  /*0430*/  @!P2 IADD3 R19, PT, PT, R19, -R12, RZ ;  /* 0x8000000c1313a210 */ /* 0x000fe20007ffe0ff */
[----:B------:R-:W-:-:S03]  /*0440*/  @!P2 VIADD R6, R6, 0x1 ;  /* 0x000000010606a836 */ /* 0x000fc60000000000 */
[----:B------:R-:W-:Y:S02]  /*0450*/  ISETP.GE.U32.AND P1, PT, R19, R4, PT ;  /* 0x000000041300720c */ /* 0x000fe40003f26070 */
[----:B------:R-:W-:-:S04]  /*0460*/  LOP3.LUT R4, R13, R2, RZ, 0x3c, !PT ;  /* 0x000000020d047212 */ /* 0x000fc800078e3cff */
[----:B------:R-:W-:-:S07]  /*0470*/  ISETP.GE.AND P3, PT, R4, RZ, PT ;  /* 0x000000ff0400720c */ /* 0x000fce0003f66270 */
[----:B------:R-:W-:Y:S02]  /*0480*/  @P1 IADD3 R6, PT, PT, R6, 0x1, RZ ;  /* 0x0000000106061810 */ /* 0x000fe40007ffe0ff */
[----:B------:R-:W-:-:S04]  /*0490*/  ISETP.NE.AND P1, PT, R2, RZ, PT ;  /* 0x000000ff0200720c */ /* 0x000fc80003f25270 */
[----:B------:R-:W-:-:S05]  /*04a0*/  @!P3 IMAD.MOV R6, RZ, RZ, -R6 ;  /* 0x000000ffff06b224 */ /* 0x000fca00078e0a06 */
[----:B------:R-:W-:-:S04]  /*04b0*/  SEL R26, R10, R6, !P1 ;  /* 0x000000060a1a7207 */ /* 0x000fc80004800000 */
[----:B------:R-:W-:-:S05]  /*04c0*/  IADD3 R27, PT, PT, -R26, RZ, RZ ;  /* 0x000000ff1a1b7210 */ /* 0x000fca0007ffe1ff */
[----:B------:R-:W-:-:S04]  /*04d0*/  IMAD R27, R2, R27, R13 ;  /* 0x0000001b021b7224 */ /* 0x000fc800078e020d */
[----:B------:R-:W-:-:S04]  /*04e0*/  IMAD R19, R27, UR6, RZ ;  /* 0x000000061b137c24 */ /* 0x000fc8000f8e02ff */
[----:B------:R-:W-:-:S04]  /*04f0*/  IMAD R19, R26, UR7, R19 ;  /* 0x000000071a137c24 */ /* 0x000fc8000f8e0213 */
[----:B------:R-:W-:-:S05]  /*0500*/  IMAD.WIDE R20, R19, 0x4, R14 ;  /* 0x0000000413147825 */ /* 0x000fca00078e020e */
[----:B-1----:R0:W2:Y:S01]  /*0510*/  LDG.E R25, desc[UR4][R20.64] ;  /* 0x0000000414197981 */ /* 0x0020a2000c1e1900 */
[----:B------:R-:W1:Y:S01]  /*0520*/  I2F.RP R4, R12 ;  /* 0x0000000c00047306 */ /* 0x000e620000209400 */
[----:B------:R-:W-:Y:S01]  /*0530*/  IMAD.MOV.U32 R18, RZ, RZ, RZ ;  /* 0x000000ffff127224 */ /* 0x000fe200078e00ff */
[----:B------:R-:W-:Y:S01]  /*0540*/  IABS R24, R23 ;  /* 0x0000001700187213 */ /* 0x000fe20000000000 */
[----:B------:R-:W-:-:S05]  /*0550*/  IMAD R27, R27, UR8, RZ ;  /* 0x000000081b1b7c24 */ /* 0x000fca000f8e02ff */
[----:B-1----:R-:W1:Y:S02]  /*0560*/  MUFU.RCP R4, R4 ;  /* 0x0000000400047308 */ /* 0x002e640000001000 */
[----:B-1----:R-:W-:-:S06]  /*0570*/  VIADD R22, R4, 0xffffffe ;  /* 0x0ffffffe04167836 */ /* 0x002fcc0000000000 */
[----:B------:R-:W1:Y:S02]  /*0580*/  F2I.FTZ.U32.TRUNC.NTZ R19, R22 ;  /* 0x0000001600137305 */ /* 0x000e64000021f000 */
[----:B-1----:R-:W-:-:S05]  /*0590*/  IADD3 R29, PT, PT, RZ, -R19, RZ ;  /* 0x80000013ff1d7210 */ /* 0x002fca0007ffe0ff */
[----:B------:R-:W-:-:S04]  /*05a0*/  IMAD R29, R29, R12, RZ ;  /* 0x0000000c1d1d7224 */ /* 0x000fc800078e02ff */
[----:B------:R-:W-:Y:S01]  /*05b0*/  IMAD.HI.U32 R6, R19, R29, R18 ;  /* 0x0000001d13067227 */ /* 0x000fe200078e0012 */
[----:B------:R-:W-:-:S05]  /*05c0*/  MOV R19, R24 ;  /* 0x0000001800137202 */ /* 0x000fca0000000f00 */
[----:B------:R-:W-:-:S04]  /*05d0*/  IMAD.HI.U32 R18, R6, R19, RZ ;  /* 0x0000001306127227 */ /* 0x000fc800078e00ff */
[----:B------:R-:W-:-:S04]  /*05e0*/  IMAD.MOV R4, RZ, RZ, -R18 ;  /* 0x000000ffff047224 */ /* 0x000fc800078e0a12 */
[----:B------:R-:W-:Y:S01]  /*05f0*/  IMAD R19, R12, R4, R19 ;  /* 0x000000040c137224 */ /* 0x000fe200078e0213 */
[----:B------:R-:W-:-:S04]  /*0600*/  MOV R4, R12 ;  /* 0x0000000c00047202 */ /* 0x000fc80000000f00 */
[----:B------:R-:W-:-:S13]  /*0610*/  ISETP.GT.U32.AND P3, PT, R4, R19, PT ;  /* 0x000000130400720c */ /* 0x000fda0003f64070 */
[----:B------:R-:W-:Y:S01]  /*0620*/  @!P3 IMAD.IADD R19, R19, 0x1, -R12 ;  /* 0x000000011313b824 */ /* 0x000fe200078e0a0c */
[----:B------:R-:W-:-:S04]  /*0630*/  @!P3 IADD3 R18, PT, PT, R18, 0x1, RZ ;  /* 0x000000011212b810 */ /* 0x000fc80007ffe0ff */
[----:B------:R-:W-:Y:S02]  /*0640*/  ISETP.GE.U32.AND P2, PT, R19, R4, PT ;  /* 0x000000041300720c */ /* 0x000fe40003f46070 */
[----:B------:R-:W-:-:S04]  /*0650*/  LOP3.LUT R19, R23, R2, RZ, 0x3c, !PT ;  /* 0x0000000217137212 */ /* 0x000fc800078e3cff */
[----:B------:R-:W-:Y:S01]  /*0660*/  ISETP.GE.AND P4, PT, R19, RZ, PT ;  /* 0x000000ff1300720c */ /* 0x000fe20003f86270 */
[----:B------:R-:W-:-:S06]  /*0670*/  IMAD R19, R26, UR9, R27 ;  /* 0x000000091a137c24 */ /* 0x000fcc000f8e021b */
[----:B------:R-:W-:-:S06]  /*0680*/  @P2 VIADD R18, R18, 0x1 ;  /* 0x0000000112122836 */ /* 0x000fcc0000000000 */
[----:B------:R-:W-:-:S04]  /*0690*/  @!P4 IADD3 R18, PT, PT, -R18, RZ, RZ ;  /* 0x000000ff1212c210 */ /* 0x000fc80007ffe1ff */
[----:B------:R-:W-:Y:S01]  /*06a0*/  SEL R22, R10, R18, !P1 ;  /* 0x000000120a167207 */ /* 0x000fe20004800000 */
[----:B------:R-:W-:-:S04]  /*06b0*/  IMAD.WIDE R18, R19, 0x4, R16 ;  /* 0x0000000413127825 */ /* 0x000fc800078e0210 */
[----:B------:R-:W-:-:S04]  /*06c0*/  IMAD.MOV R24, RZ, RZ, -R22 ;  /* 0x000000ffff187224 */ /* 0x000fc800078e0a16 */
[----:B------:R-:W-:-:S04]  /*06d0*/  IMAD R24, R2, R24, R23 ;  /* 0x0000001802187224 */ /* 0x000fc800078e0217 */
[----:B0-----:R-:W-:-:S04]  /*06e0*/  IMAD R21, R24, UR6, RZ ;  /* 0x0000000618157c24 */ /* 0x001fc8000f8e02ff */
[----:B------:R-:W-:-:S04]  /*06f0*/  IMAD R21, R22, UR7, R21 ;  /* 0x0000000716157c24 */ /* 0x000fc8000f8e0215 */
[----:B------:R-:W-:Y:S01]  /*0700*/  IMAD.WIDE R20, R21, 0x4, R14 ;  /* 0x0000000415147825 */ /* 0x000fe200078e020e */
[----:B--2---:R0:W-:Y:S04]  /*0710*/  STG.E desc[UR4][R18.64], R25 ;  /* 0x0000001912007986 */ /* 0x0041e8000c101904 */
[----:B------:R1:W2:Y:S01]  /*0720*/  LDG.E R27, desc[UR4][R20.64] ;  /* 0x00000004141b7981 */ /* 0x0002a2000c1e1900 */
[----:B------:R-:W-:-:S05]  /*0730*/  IABS R29, R9 ;  /* 0x00000009001d7213 */ /* 0x000fca0000000000 */
[----:B------:R-:W-:-:S04]  /*0740*/  IMAD.HI.U32 R26, R6, R29, RZ ;  /* 0x0000001d061a7227 */ /* 0x000fc800078e00ff */
[----:B0-----:R-:W-:Y:S01]  /*0750*/  IMAD R19, R24, UR8, RZ ;  /* 0x0000000818137c24 */ /* 0x001fe2000f8e02ff */
[----:B------:R-:W-:-:S03]  /*0760*/  IADD3 R28, PT, PT, -R26, RZ, RZ ;  /* 0x000000ff1a1c7210 */ /* 0x000fc60007ffe1ff */
[----:B------:R-:W-:Y:S02]  /*0770*/  IMAD R19, R22, UR9, R19 ;  /* 0x0000000916137c24 */ /* 0x000fe4000f8e0213 */
[----:B------:R-:W-:Y:S01]  /*0780*/  IMAD R29, R12, R28, R29 ;  /* 0x0000001c0c1d7224 */ /* 0x000fe200078e021d */
[----:B------:R-:W-:-:S04]  /*0790*/  LOP3.LUT R28, R9, R2, RZ, 0x3c, !PT ;  /* 0x00000002091c7212 */ /* 0x000fc800078e3cff */
[----:B------:R-:W-:Y:S02]  /*07a0*/  ISETP.GT.U32.AND P3, PT, R4, R29, PT ;  /* 0x0000001d0400720c */ /* 0x000fe40003f64070 */
[----:B------:R-:W-:-:S11]  /*07b0*/  ISETP.GE.AND P4, PT, R28, RZ, PT ;  /* 0x000000ff1c00720c */ /* 0x000fd60003f86270 */
[----:B------:R-:W-:Y:S01]  /*07c0*/  @!P3 IMAD.IADD R29, R29, 0x1, -R12 ;  /* 0x000000011d1db824 */ /* 0x000fe200078e0a0c */
[----:B------:R-:W-:-:S04]  /*07d0*/  @!P3 IADD3 R26, PT, PT, R26, 0x1, RZ ;  /* 0x000000011a1ab810 */ /* 0x000fc80007ffe0ff */
[----:B------:R-:W-:-:S13]  /*07e0*/  ISETP.GE.U32.AND P2, PT, R29, R4, PT ;  /* 0x000000041d00720c */ /* 0x000fda0003f46070 */
[----:B------:R-:W-:-:S05]  /*07f0*/  @P2 VIADD R26, R26, 0x1 ;  /* 0x000000011a1a2836 */ /* 0x000fca0000000000 */
[----:B------:R-:W-:-:S04]  /*0800*/  @!P4 IADD3 R26, PT, PT, -R26, RZ, RZ ;  /* 0x000000ff1a1ac210 */ /* 0x000fc80007ffe1ff */
[----:B------:R-:W-:-:S05]  /*0810*/  SEL R25, R10, R26, !P1 ;  /* 0x0000001a0a197207 */ /* 0x000fca0004800000 */
[----:B------:R-:W-:-:S04]  /*0820*/  IMAD.MOV R26, RZ, RZ, -R25 ;  /* 0x000000ffff1a7224 */ /* 0x000fc800078e0a19 */
[----:B------:R-:W-:-:S04]  /*0830*/  IMAD R26, R2, R26, R9 ;  /* 0x0000001a021a7224 */ /* 0x000fc800078e0209 */
[----:B------:R-:W-:-:S04]  /*0840*/  IMAD R18, R26, UR6, RZ ;  /* 0x000000061a127c24 */ /* 0x000fc8000f8e02ff */
[----:B-1----:R-:W-:Y:S02]  /*0850*/  IMAD R21, R25, UR7, R18 ;  /* 0x0000000719157c24 */ /* 0x002fe4000f8e0212 */
[----:B------:R-:W-:-:S04]  /*0860*/  IMAD.WIDE R18, R19, 0x4, R16 ;  /* 0x0000000413127825 */ /* 0x000fc800078e0210 */
[----:B------:R-:W-:Y:S01]  /*0870*/  IMAD.WIDE R20, R21, 0x4, R14 ;  /* 0x0000000415147825 */ /* 0x000fe200078e020e */
[----:B------:R-:W-:Y:S01]  /*0880*/  IABS R24, R11 ;  /* 0x0000000b00187213 */ /* 0x000fe20000000000 */
[----:B--2---:R0:W-:Y:S04]  /*0890*/  STG.E desc[UR4][R18.64], R27 ;  /* 0x0000001b12007986 */ /* 0x0041e8000c101904 */
[----:B------:R1:W2:Y:S01]  /*08a0*/  LDG.E R29, desc[UR4][R20.64] ;  /* 0x00000004141d7981 */ /* 0x0002a2000c1e1900 */
[----:B------:R-:W-:-:S04]  /*08b0*/  IMAD.HI.U32 R22, R6, R24, RZ ;  /* 0x0000001806167227 */ /* 0x000fc800078e00ff */
[----:B------:R-:W-:Y:S01]  /*08c0*/  IMAD R26, R26, UR8, RZ ;  /* 0x000000081a1a7c24 */ /* 0x000fe2000f8e02ff */
[----:B------:R-:W-:-:S03]  /*08d0*/  IADD3 R28, PT, PT, -R22, RZ, RZ ;  /* 0x000000ff161c7210 */ /* 0x000fc60007ffe1ff */
[----:B0-----:R-:W-:Y:S02]  /*08e0*/  IMAD R19, R25, UR9, R26 ;  /* 0x0000000919137c24 */ /* 0x001fe4000f8e021a */
[----:B------:R-:W-:Y:S02]  /*08f0*/  IMAD R24, R12, R28, R24 ;  /* 0x0000001c0c187224 */ /* 0x000fe400078e0218 */
[----:B------:R-:W-:-:S03]  /*0900*/  IMAD.WIDE R18, R19, 0x4, R16 ;  /* 0x0000000413127825 */ /* 0x000fc600078e0210 */
[----:B------:R-:W-:-:S13]  /*0910*/  ISETP.GT.U32.AND P3, PT, R4, R24, PT ;  /* 0x000000180400720c */ /* 0x000fda0003f64070 */
[----:B------:R-:W-:Y:S01]  /*0920*/  @!P3 IMAD.IADD R24, R24, 0x1, -R12 ;  /* 0x000000011818b824 */ /* 0x000fe200078e0a0c */
[----:B------:R-:W-:Y:S02]  /*0930*/  LOP3.LUT R12, R11, R2, RZ, 0x3c, !PT ;  /* 0x000000020b0c7212 */ /* 0x000fe400078e3cff */
[----:B------:R-:W-:Y:S02]  /*0940*/  @!P3 IADD3 R22, PT, PT, R22, 0x1, RZ ;  /* 0x000000011616b810 */ /* 0x000fe40007ffe0ff */
[----:B------:R-:W-:Y:S02]  /*0950*/  ISETP.GE.U32.AND P2, PT, R24, R4, PT ;  /* 0x000000041800720c */ /* 0x000fe40003f46070 */
[----:B------:R-:W-:-:S11]  /*0960*/  ISETP.GE.AND P4, PT, R12, RZ, PT ;  /* 0x000000ff0c00720c */ /* 0x000fd60003f86270 */
[----:B------:R-:W-:-:S05]  /*0970*/  @P2 VIADD R22, R22, 0x1 ;  /* 0x0000000116162836 */ /* 0x000fca0000000000 */
[----:B------:R-:W-:-:S04]  /*0980*/  @!P4 IADD3 R22, PT, PT, -R22, RZ, RZ ;  /* 0x000000ff1616c210 */ /* 0x000fc80007ffe1ff */
[----:B------:R-:W-:-:S05]  /*0990*/  SEL R12, R10, R22, !P1 ;  /* 0x000000160a0c7207 */ /* 0x000fca0004800000 */
[----:B------:R-:W-:-:S04]  /*09a0*/  IMAD.MOV R10, RZ, RZ, -R12 ;  /* 0x000000ffff0a7224 */ /* 0x000fc800078e0a0c */
[----:B------:R-:W-:-:S04]  /*09b0*/  IMAD R10, R2, R10, R11 ;  /* 0x0000000a020a7224 */ /* 0x000fc800078e020b */
[----:B-1----:R-:W-:-:S04]  /*09c0*/  IMAD R21, R10, UR6, RZ ;  /* 0x000000060a157c24 */ /* 0x002fc8000f8e02ff */
[----:B------:R-:W-:-:S04]  /*09d0*/  IMAD R21, R12, UR7, R21 ;  /* 0x000000070c157c24 */ /* 0x000fc8000f8e0215 */
[----:B------:R-:W-:Y:S01]  /*09e0*/  IMAD.WIDE R20, R21, 0x4, R14 ;  /* 0x0000000415147825 */ /* 0x000fe200078e020e */
[----:B--2---:R2:W-:Y:S05]  /*09f0*/  STG.E desc[UR4][R18.64], R29 ;  /* 0x0000001d12007986 */ /* 0x0045ea000c101904 */
[----:B------:R-:W3:Y:S01]  /*0a00*/  LDG.E R21, desc[UR4][R20.64] ;  /* 0x0000000414157981 */ /* 0x000ee2000c1e1900 */
[----:B------:R-:W-:Y:S01]  /*0a10*/  IADD3 R8, PT, PT, R8, 0x4, RZ ;  /* 0x0000000408087810 */ /* 0x000fe20007ffe0ff */
[----:B------:R-:W-:Y:S01]  /*0a20*/  IMAD R25, R10, UR8, RZ ;  /* 0x000000080a197c24 */ /* 0x000fe2000f8e02ff */
[C---:B------:R-:W-:Y:S01]  /*0a30*/  LEA R23, R0.reuse, R23, 0x2 ;  /* 0x0000001700177211 */ /* 0x040fe200078e10ff */
[----:B------:R-:W-:Y:S01]  /*0a40*/  IMAD R13, R0, 0x4, R13 ;  /* 0x00000004000d7824 */ /* 0x000fe200078e020d */
[----:B------:R-:W-:Y:S01]  /*0a50*/  ISETP.NE.AND P1, PT, R8, RZ, PT ;  /* 0x000000ff0800720c */ /* 0x000fe20003f25270 */
[----:B------:R-:W-:Y:S01]  /*0a60*/  IMAD R25, R12, UR9, R25 ;  /* 0x000000090c197c24 */ /* 0x000fe2000f8e0219 */
[C---:B------:R-:W-:Y:S01]  /*0a70*/  LEA R11, R0.reuse, R11, 0x2 ;  /* 0x0000000b000b7211 */ /* 0x040fe200078e10ff */
[----:B------:R-:W-:-:S02]  /*0a80*/  IMAD R9, R0, 0x4, R9 ;  /* 0x0000000400097824 */ /* 0x000fc400078e0209 */
[----:B------:R-:W-:-:S05]  /*0a90*/  IMAD.WIDE R24, R25, 0x4, R16 ;  /* 0x0000000419187825 */ /* 0x000fca00078e0210 */
[----:B---3--:R2:W-:Y:S03]  /*0aa0*/  STG.E desc[UR4][R24.64], R21 ;  /* 0x0000001518007986 */ /* 0x0085e6000c101904 */
[----:B------:R-:W-:Y:S05]  /*0ab0*/  @P1 BRA `(.L_x_1) ;  /* 0xfffffff800401947 */ /* 0x000fea000383ffff */
.L_x_0:
[----:B-1----:R-:W-:Y:S05]  /*0ac0*/  @!P0 EXIT ;  /* 0x000000000000894d */ /* 0x002fea0003800000 */
[-C--:B------:R-:W-:Y:S01]  /*0ad0*/  IABS R4, R2.reuse ;  /* 0x0000000200047213 */ /* 0x080fe20000000000 */
[----:B------:R-:W1:Y:S01]  /*0ae0*/  LDC R6, c[0x0][0x390] ;  /* 0x0000e400ff067b82 */ /* 0x000e620000000800 */
[----:B------:R-:W-:Y:S01]  /*0af0*/  ISETP.NE.AND P3, PT, R2, RZ, PT ;  /* 0x000000ff0200720c */ /* 0x000fe20003f65270 */
[----:B0-----:R-:W-:Y:S01]  /*0b00*/  IMAD R5, R0, R5, R7 ;  /* 0x0000000500057224 */ /* 0x001fe200078e0207 */
[----:B------:R-:W0:Y:S01]  /*0b10*/  I2F.RP R14, R4 ;  /* 0x00000004000e7306 */ /* 0x000e220000209400 */
[----:B------:R-:W-:Y:S01]  /*0b20*/  IMAD.MOV R3, RZ, RZ, -R3 ;  /* 0x000000ffff037224 */ /* 0x000fe200078e0a03 */
[----:B------:R-:W-:Y:S01]  /*0b30*/  LOP3.LUT R2, RZ, R2, RZ, 0x33, !PT ;  /* 0x00000002ff027212 */ /* 0x000fe200078e33ff */
[----:B------:R-:W3:Y:S02]  /*0b40*/  LDCU.64 UR6, c[0x0][0x398] ;  /* 0x00007300ff0677ac */ /* 0x000ee40008000a00 */
[----:B------:R-:W4:Y:S01]  /*0b50*/  LDC.64 R8, c[0x0][0x380] ;  /* 0x0000e000ff087b82 */ /* 0x000f220000000a00 */
[----:B------:R-:W1:Y:S07]  /*0b60*/  LDCU.64 UR8, c[0x0][0x3a0] ;  /* 0x00007400ff0877ac */ /* 0x000e6e0008000a00 */
[----:B------:R-:W1:Y:S01]  /*0b70*/  LDC.64 R10, c[0x0][0x388] ;  /* 0x0000e200ff0a7b82 */ /* 0x000e620000000a00 */
[----:B0-----:R-:W0:Y:S02]  /*0b80*/  MUFU.RCP R14, R14 ;  /* 0x0000000e000e7308 */ /* 0x001e240000001000 */
[----:B0-----:R-:W-:-:S06]  /*0b90*/  VIADD R12, R14, 0xffffffe ;  /* 0x0ffffffe0e0c7836 */ /* 0x001fcc0000000000 */
[----:B------:R0:W5:Y:S02]  /*0ba0*/  F2I.FTZ.U32.TRUNC.NTZ R13, R12 ;  /* 0x0000000c000d7305 */ /* 0x000164000021f000 */
[----:B0-----:R-:W-:Y:S01]  /*0bb0*/  HFMA2 R12, -RZ, RZ, 0, 0 ;  /* 0x00000000ff0c7431 */ /* 0x001fe200000001ff */
[----:B-----5:R-:W-:-:S05]  /*0bc0*/  IADD3 R15, PT, PT, RZ, -R13, RZ ;  /* 0x8000000dff0f7210 */ /* 0x020fca0007ffe0ff */
[----:B------:R-:W-:-:S04]  /*0bd0*/  IMAD R15, R15, R4, RZ ;  /* 0x000000040f0f7224 */ /* 0x000fc800078e02ff */
[----:B-1-34-:R-:W-:-:S07]  /*0be0*/  IMAD.HI.U32 R7, R13, R15, R12 ;  /* 0x0000000f0d077227 */ /* 0x01afce00078e000c */
.L_x_2:
[----:B0-----:R-:W-:Y:S02]  /*0bf0*/  IABS R14, R5 ;  /* 0x00000005000e7213 */ /* 0x001fe40000000000 */
[----:B------:R-:W-:-:S03]  /*0c00*/  IABS R16, R6 ;  /* 0x0000000600107213 */ /* 0x000fc60000000000 */
[----:B------:R-:W-:-:S05]  /*0c10*/  IMAD.HI.U32 R12, R7, R14, RZ ;  /* 0x0000000e070c7227 */ /* 0x000fca00078e00ff */
[----:B------:R-:W-:-:S05]  /*0c20*/  IADD3 R13, PT, PT, -R12, RZ, RZ ;  /* 0x000000ff0c0d7210 */ /* 0x000fca0007ffe1ff */
[----:B------:R-:W-:-:S05]  /*0c30*/  IMAD R13, R16, R13, R14 ;  /* 0x0000000d100d7224 */ /* 0x000fca00078e020e */
[----:B------:R-:W-:-:S13]  /*0c40*/  ISETP.GT.U32.AND P1, PT, R4, R13, PT ;  /* 0x0000000d0400720c */ /* 0x000fda0003f24070 */
[----:B------:R-:W-:Y:S01]  /*0c50*/  @!P1 IADD3 R13, PT, PT, R13, -R16, RZ ;  /* 0x800000100d0d9210 */ /* 0x000fe20007ffe0ff */
[----:B------:R-:W-:-:S03]  /*0c60*/  @!P1 VIADD R12, R12, 0x1 ;  /* 0x000000010c0c9836 */ /* 0x000fc60000000000 */
[----:B------:R-:W-:Y:S02]  /*0c70*/  ISETP.GE.U32.AND P0, PT, R13, R4, PT ;  /* 0x000000040d00720c */ /* 0x000fe40003f06070 */
[----:B------:R-:W-:-:S04]  /*0c80*/  LOP3.LUT R13, R5, R6, RZ, 0x3c, !PT ;  /* 0x00000006050d7212 */ /* 0x000fc800078e3cff */
[----:B------:R-:W-:-:S07]  /*0c90*/  ISETP.GE.AND P2, PT, R13, RZ, PT ;  /* 0x000000ff0d00720c */ /* 0x000fce0003f46270 */
[----:B------:R-:W-:-:S06]  /*0ca0*/  @P0 IADD3 R12, PT, PT, R12, 0x1, RZ ;  /* 0x000000010c0c0810 */ /* 0x000fcc0007ffe0ff */
[----:B------:R-:W-:-:S04]  /*0cb0*/  @!P2 IADD3 R12, PT, PT, -R12, RZ, RZ ;  /* 0x000000ff0c0ca210 */ /* 0x000fc80007ffe1ff */
[----:B------:R-:W-:-:S05]  /*0cc0*/  SEL R14, R2, R12, !P3 ;  /* 0x0000000c020e7207 */ /* 0x000fca0005800000 */
[----:B------:R-:W-:-:S04]  /*0cd0*/  IMAD.MOV R15, RZ, RZ, -R14 ;  /* 0x000000ffff0f7224 */ /* 0x000fc800078e0a0e */
[----:B------:R-:W-:-:S04]  /*0ce0*/  IMAD R15, R6, R15, R5 ;  /* 0x0000000f060f7224 */ /* 0x000fc800078e0205 */
[----:B------:R-:W-:-:S04]  /*0cf0*/  IMAD R13, R15, UR6, RZ ;  /* 0x000000060f0d7c24 */ /* 0x000fc8000f8e02ff */
[----:B------:R-:W-:-:S04]  /*0d00*/  IMAD R13, R14, UR7, R13 ;  /* 0x000000070e0d7c24 */ /* 0x000fc8000f8e020d */
[----:B------:R-:W-:-:S06]  /*0d10*/  IMAD.WIDE R12, R13, 0x4, R8 ;  /* 0x000000040d0c7825 */ /* 0x000fcc00078e0208 */
[----:B------:R-:W3:Y:S01]  /*0d20*/  LDG.E R13, desc[UR4][R12.64] ;  /* 0x000000040c0d7981 */ /* 0x000ee2000c1e1900 */
[----:B------:R-:W-:Y:S01]  /*0d30*/  IADD3 R3, PT, PT, R3, 0x1, RZ ;  /* 0x0000000103037810 */ /* 0x000fe20007ffe0ff */
[----:B------:R-:W-:Y:S01]  /*0d40*/  IMAD R15, R15, UR8, RZ ;  /* 0x000000080f0f7c24 */ /* 0x000fe2000f8e02ff */
[----:B------:R-:W-:Y:S02]  /*0d50*/  IADD3 R5, PT, PT, R0, R5, RZ ;  /* 0x0000000500057210 */ /* 0x000fe40007ffe0ff */
[----:B------:R-:W-:Y:S01]  /*0d60*/  ISETP.NE.AND P0, PT, R3, RZ, PT ;  /* 0x000000ff0300720c */ /* 0x000fe20003f05270 */
[----:B------:R-:W-:-:S04]  /*0d70*/  IMAD R15, R14, UR9, R15 ;  /* 0x000000090e0f7c24 */ /* 0x000fc8000f8e020f */
[----:B------:R-:W-:-:S05]  /*0d80*/  IMAD.WIDE R14, R15, 0x4, R10 ;  /* 0x000000040f0e7825 */ /* 0x000fca00078e020a */
[----:B---3--:R0:W-:Y:S03]  /*0d90*/  STG.E desc[UR4][R14.64], R13 ;  /* 0x0000000d0e007986 */ /* 0x0081e6000c101904 */
[----:B------:R-:W-:Y:S05]  /*0da0*/  @P0 BRA `(.L_x_2) ;  /* 0xfffffffc00900947 */ /* 0x000fea000383ffff */
[----:B------:R-:W-:Y:S05]  /*0db0*/  EXIT ;  /* 0x000000000000794d */ /* 0x000fea0003800000 */
.L_x_3:
[----:B------:R-:W-:-:S00]  /*0dc0*/  BRA `(.L_x_3) ;  /* 0xfffffffc00fc7947 */ /* 0x000fc0000383ffff */
[----:B------:R-:W-:-:S00]  /*0dd0*/  NOP ;  /* 0x0000000000007918 */ /* 0x000fc00000000000 */
        /* <DEDUP_REMOVED lines=10> */
.L_x_4:


//--------------------- .nv.shared.reserved.0     --------------------------
	.section	.nv.shared.reserved.0,"aw",@nobits
	.weak		__nv_reservedSMEM_offset_0_alias
	.size		__nv_reservedSMEM_offset_0_alias, 0, 64
	.other		__nv_reservedSMEM_offset_0_alias,@"STO_CUDA_RESERVED_SHARED STV_DEFAULT"
__nv_reservedSMEM_offset_0_alias:
	.zero		0
	.zero		64


//--------------------- .nv.constant0._Z11copy_kernelPfS_iiiiii --------------------------
	.section	.nv.constant0._Z11copy_kernelPfS_iiiiii,"a",@progbits
	.sectionflags	@""
	.align	4
.nv.constant0._Z11copy_kernelPfS_iiiiii:
	.zero		936


//--------------------- SYMBOLS --------------------------

	.type		.nv.reservedSmem.offset0,@object
	.size		.nv.reservedSmem.offset0,0x4
